//
// Generated by NVIDIA NVVM Compiler
//
// Compiler Build ID: CL-36424714
// Cuda compilation tools, release 13.0, V13.0.88
// Based on NVVM 20.0.0
//

.version 9.0
.target sm_100
.address_size 64

	// .globl	_Z17assignment_kernelPKfS0_PiPfii

.visible .entry _Z17assignment_kernelPKfS0_PiPfii(
	.param .u64 .ptr .align 1 _Z17assignment_kernelPKfS0_PiPfii_param_0,
	.param .u64 .ptr .align 1 _Z17assignment_kernelPKfS0_PiPfii_param_1,
	.param .u64 .ptr .align 1 _Z17assignment_kernelPKfS0_PiPfii_param_2,
	.param .u64 .ptr .align 1 _Z17assignment_kernelPKfS0_PiPfii_param_3,
	.param .u32 _Z17assignment_kernelPKfS0_PiPfii_param_4,
	.param .u32 _Z17assignment_kernelPKfS0_PiPfii_param_5
)
{
	.reg .pred 	%p<40>;
	.reg .b32 	%r<107>;
	.reg .b32 	%f<142>;
	.reg .b64 	%rd<27>;

	ld.param.u64 	%rd8, [_Z17assignment_kernelPKfS0_PiPfii_param_0];
	ld.param.u64 	%rd11, [_Z17assignment_kernelPKfS0_PiPfii_param_1];
	ld.param.u64 	%rd9, [_Z17assignment_kernelPKfS0_PiPfii_param_2];
	ld.param.u64 	%rd10, [_Z17assignment_kernelPKfS0_PiPfii_param_3];
	ld.param.u32 	%r32, [_Z17assignment_kernelPKfS0_PiPfii_param_4];
	ld.param.u32 	%r31, [_Z17assignment_kernelPKfS0_PiPfii_param_5];
	cvta.to.global.u64 	%rd1, %rd11;
	mov.u32 	%r33, %ctaid.x;
	mov.u32 	%r34, %ntid.x;
	mov.u32 	%r35, %tid.x;
	mad.lo.s32 	%r1, %r33, %r34, %r35;
	setp.ge.s32 	%p1, %r1, %r32;
	@%p1 bra 	$L__BB0_15;
	setp.lt.s32 	%p2, %r31, 1;
	mov.b32 	%r106, 0;
	mov.f32 	%f141, 0f7F7FFFFF;
	@%p2 bra 	$L__BB0_14;
	cvta.to.global.u64 	%rd12, %rd8;
	mul.wide.s32 	%rd13, %r1, 4;
	add.s64 	%rd14, %rd12, %rd13;
	ld.global.f32 	%f1, [%rd14];
	and.b32  	%r2, %r31, 15;
	setp.lt.u32 	%p3, %r31, 16;
	mov.f32 	%f141, 0f7F7FFFFF;
	mov.b32 	%r98, 0;
	mov.u32 	%r106, %r98;
	@%p3 bra 	$L__BB0_5;
	and.b32  	%r98, %r31, 2147483632;
	add.s64 	%rd25, %rd1, 32;
	mov.f32 	%f141, 0f7F7FFFFF;
	mov.b32 	%r92, 0;
	mov.u32 	%r106, %r92;
$L__BB0_4:
	.pragma "nounroll";
	ld.global.f32 	%f19, [%rd25+-32];
	sub.f32 	%f20, %f1, %f19;
	mul.f32 	%f21, %f20, %f20;
	setp.lt.f32 	%p4, %f21, %f141;
	selp.f32 	%f22, %f21, %f141, %p4;
	selp.b32 	%r40, %r92, %r106, %p4;
	ld.global.f32 	%f23, [%rd25+-28];
	sub.f32 	%f24, %f1, %f23;
	mul.f32 	%f25, %f24, %f24;
	setp.lt.f32 	%p5, %f25, %f22;
	selp.f32 	%f26, %f25, %f22, %p5;
	add.s32 	%r41, %r92, 1;
	selp.b32 	%r42, %r41, %r40, %p5;
	ld.global.f32 	%f27, [%rd25+-24];
	sub.f32 	%f28, %f1, %f27;
	mul.f32 	%f29, %f28, %f28;
	setp.lt.f32 	%p6, %f29, %f26;
	selp.f32 	%f30, %f29, %f26, %p6;
	add.s32 	%r43, %r92, 2;
	selp.b32 	%r44, %r43, %r42, %p6;
	ld.global.f32 	%f31, [%rd25+-20];
	sub.f32 	%f32, %f1, %f31;
	mul.f32 	%f33, %f32, %f32;
	setp.lt.f32 	%p7, %f33, %f30;
	selp.f32 	%f34, %f33, %f30, %p7;
	add.s32 	%r45, %r92, 3;
	selp.b32 	%r46, %r45, %r44, %p7;
	ld.global.f32 	%f35, [%rd25+-16];
	sub.f32 	%f36, %f1, %f35;
	mul.f32 	%f37, %f36, %f36;
	setp.lt.f32 	%p8, %f37, %f34;
	selp.f32 	%f38, %f37, %f34, %p8;
	add.s32 	%r47, %r92, 4;
	selp.b32 	%r48, %r47, %r46, %p8;
	ld.global.f32 	%f39, [%rd25+-12];
	sub.f32 	%f40, %f1, %f39;
	mul.f32 	%f41, %f40, %f40;
	setp.lt.f32 	%p9, %f41, %f38;
	selp.f32 	%f42, %f41, %f38, %p9;
	add.s32 	%r49, %r92, 5;
	selp.b32 	%r50, %r49, %r48, %p9;
	ld.global.f32 	%f43, [%rd25+-8];
	sub.f32 	%f44, %f1, %f43;
	mul.f32 	%f45, %f44, %f44;
	setp.lt.f32 	%p10, %f45, %f42;
	selp.f32 	%f46, %f45, %f42, %p10;
	add.s32 	%r51, %r92, 6;
	selp.b32 	%r52, %r51, %r50, %p10;
	ld.global.f32 	%f47, [%rd25+-4];
	sub.f32 	%f48, %f1, %f47;
	mul.f32 	%f49, %f48, %f48;
	setp.lt.f32 	%p11, %f49, %f46;
	selp.f32 	%f50, %f49, %f46, %p11;
	add.s32 	%r53, %r92, 7;
	selp.b32 	%r54, %r53, %r52, %p11;
	ld.global.f32 	%f51, [%rd25];
	sub.f32 	%f52, %f1, %f51;
	mul.f32 	%f53, %f52, %f52;
	setp.lt.f32 	%p12, %f53, %f50;
	selp.f32 	%f54, %f53, %f50, %p12;
	add.s32 	%r55, %r92, 8;
	selp.b32 	%r56, %r55, %r54, %p12;
	ld.global.f32 	%f55, [%rd25+4];
	sub.f32 	%f56, %f1, %f55;
	mul.f32 	%f57, %f56, %f56;
	setp.lt.f32 	%p13, %f57, %f54;
	selp.f32 	%f58, %f57, %f54, %p13;
	add.s32 	%r57, %r92, 9;
	selp.b32 	%r58, %r57, %r56, %p13;
	ld.global.f32 	%f59, [%rd25+8];
	sub.f32 	%f60, %f1, %f59;
	mul.f32 	%f61, %f60, %f60;
	setp.lt.f32 	%p14, %f61, %f58;
	selp.f32 	%f62, %f61, %f58, %p14;
	add.s32 	%r59, %r92, 10;
	selp.b32 	%r60, %r59, %r58, %p14;
	ld.global.f32 	%f63, [%rd25+12];
	sub.f32 	%f64, %f1, %f63;
	mul.f32 	%f65, %f64, %f64;
	setp.lt.f32 	%p15, %f65, %f62;
	selp.f32 	%f66, %f65, %f62, %p15;
	add.s32 	%r61, %r92, 11;
	selp.b32 	%r62, %r61, %r60, %p15;
	ld.global.f32 	%f67, [%rd25+16];
	sub.f32 	%f68, %f1, %f67;
	mul.f32 	%f69, %f68, %f68;
	setp.lt.f32 	%p16, %f69, %f66;
	selp.f32 	%f70, %f69, %f66, %p16;
	add.s32 	%r63, %r92, 12;
	selp.b32 	%r64, %r63, %r62, %p16;
	ld.global.f32 	%f71, [%rd25+20];
	sub.f32 	%f72, %f1, %f71;
	mul.f32 	%f73, %f72, %f72;
	setp.lt.f32 	%p17, %f73, %f70;
	selp.f32 	%f74, %f73, %f70, %p17;
	add.s32 	%r65, %r92, 13;
	selp.b32 	%r66, %r65, %r64, %p17;
	ld.global.f32 	%f75, [%rd25+24];
	sub.f32 	%f76, %f1, %f75;
	mul.f32 	%f77, %f76, %f76;
	setp.lt.f32 	%p18, %f77, %f74;
	selp.f32 	%f78, %f77, %f74, %p18;
	add.s32 	%r67, %r92, 14;
	selp.b32 	%r68, %r67, %r66, %p18;
	ld.global.f32 	%f79, [%rd25+28];
	sub.f32 	%f80, %f1, %f79;
	mul.f32 	%f81, %f80, %f80;
	setp.lt.f32 	%p19, %f81, %f78;
	selp.f32 	%f141, %f81, %f78, %p19;
	add.s32 	%r69, %r92, 15;
	selp.b32 	%r106, %r69, %r68, %p19;
	add.s64 	%rd25, %rd25, 64;
	add.s32 	%r92, %r92, 16;
	setp.ne.s32 	%p20, %r92, %r98;
	@%p20 bra 	$L__BB0_4;
$L__BB0_5:
	setp.eq.s32 	%p21, %r2, 0;
	@%p21 bra 	$L__BB0_14;
	and.b32  	%r11, %r31, 7;
	setp.lt.u32 	%p22, %r2, 8;
	@%p22 bra 	$L__BB0_8;
	mul.wide.u32 	%rd15, %r98, 4;
	add.s64 	%rd16, %rd1, %rd15;
	ld.global.f32 	%f83, [%rd16];
	sub.f32 	%f84, %f1, %f83;
	mul.f32 	%f85, %f84, %f84;
	setp.lt.f32 	%p23, %f85, %f141;
	selp.f32 	%f86, %f85, %f141, %p23;
	selp.b32 	%r71, %r98, %r106, %p23;
	add.s32 	%r72, %r98, 1;
	ld.global.f32 	%f87, [%rd16+4];
	sub.f32 	%f88, %f1, %f87;
	mul.f32 	%f89, %f88, %f88;
	setp.lt.f32 	%p24, %f89, %f86;
	selp.f32 	%f90, %f89, %f86, %p24;
	selp.b32 	%r73, %r72, %r71, %p24;
	add.s32 	%r74, %r98, 2;
	ld.global.f32 	%f91, [%rd16+8];
	sub.f32 	%f92, %f1, %f91;
	mul.f32 	%f93, %f92, %f92;
	setp.lt.f32 	%p25, %f93, %f90;
	selp.f32 	%f94, %f93, %f90, %p25;
	selp.b32 	%r75, %r74, %r73, %p25;
	add.s32 	%r76, %r98, 3;
	ld.global.f32 	%f95, [%rd16+12];
	sub.f32 	%f96, %f1, %f95;
	mul.f32 	%f97, %f96, %f96;
	setp.lt.f32 	%p26, %f97, %f94;
	selp.f32 	%f98, %f97, %f94, %p26;
	selp.b32 	%r77, %r76, %r75, %p26;
	add.s32 	%r78, %r98, 4;
	ld.global.f32 	%f99, [%rd16+16];
	sub.f32 	%f100, %f1, %f99;
	mul.f32 	%f101, %f100, %f100;
	setp.lt.f32 	%p27, %f101, %f98;
	selp.f32 	%f102, %f101, %f98, %p27;
	selp.b32 	%r79, %r78, %r77, %p27;
	add.s32 	%r80, %r98, 5;
	ld.global.f32 	%f103, [%rd16+20];
	sub.f32 	%f104, %f1, %f103;
	mul.f32 	%f105, %f104, %f104;
	setp.lt.f32 	%p28, %f105, %f102;
	selp.f32 	%f106, %f105, %f102, %p28;
	selp.b32 	%r81, %r80, %r79, %p28;
	add.s32 	%r82, %r98, 6;
	ld.global.f32 	%f107, [%rd16+24];
	sub.f32 	%f108, %f1, %f107;
	mul.f32 	%f109, %f108, %f108;
	setp.lt.f32 	%p29, %f109, %f106;
	selp.f32 	%f110, %f109, %f106, %p29;
	selp.b32 	%r83, %r82, %r81, %p29;
	add.s32 	%r84, %r98, 7;
	ld.global.f32 	%f111, [%rd16+28];
	sub.f32 	%f112, %f1, %f111;
	mul.f32 	%f113, %f112, %f112;
	setp.lt.f32 	%p30, %f113, %f110;
	selp.f32 	%f141, %f113, %f110, %p30;
	selp.b32 	%r106, %r84, %r83, %p30;
	add.s32 	%r98, %r98, 8;
$L__BB0_8:
	setp.eq.s32 	%p31, %r11, 0;
	@%p31 bra 	$L__BB0_14;
	and.b32  	%r17, %r31, 3;
	setp.lt.u32 	%p32, %r11, 4;
	@%p32 bra 	$L__BB0_11;
	mul.wide.u32 	%rd17, %r98, 4;
	add.s64 	%rd18, %rd1, %rd17;
	ld.global.f32 	%f115, [%rd18];
	sub.f32 	%f116, %f1, %f115;
	mul.f32 	%f117, %f116, %f116;
	setp.lt.f32 	%p33, %f117, %f141;
	selp.f32 	%f118, %f117, %f141, %p33;
	selp.b32 	%r86, %r98, %r106, %p33;
	add.s32 	%r87, %r98, 1;
	ld.global.f32 	%f119, [%rd18+4];
	sub.f32 	%f120, %f1, %f119;
	mul.f32 	%f121, %f120, %f120;
	setp.lt.f32 	%p34, %f121, %f118;
	selp.f32 	%f122, %f121, %f118, %p34;
	selp.b32 	%r88, %r87, %r86, %p34;
	add.s32 	%r89, %r98, 2;
	ld.global.f32 	%f123, [%rd18+8];
	sub.f32 	%f124, %f1, %f123;
	mul.f32 	%f125, %f124, %f124;
	setp.lt.f32 	%p35, %f125, %f122;
	selp.f32 	%f126, %f125, %f122, %p35;
	selp.b32 	%r90, %r89, %r88, %p35;
	add.s32 	%r91, %r98, 3;
	ld.global.f32 	%f127, [%rd18+12];
	sub.f32 	%f128, %f1, %f127;
	mul.f32 	%f129, %f128, %f128;
	setp.lt.f32 	%p36, %f129, %f126;
	selp.f32 	%f141, %f129, %f126, %p36;
	selp.b32 	%r106, %r91, %r90, %p36;
	add.s32 	%r98, %r98, 4;
$L__BB0_11:
	setp.eq.s32 	%p37, %r17, 0;
	@%p37 bra 	$L__BB0_14;
	mul.wide.u32 	%rd19, %r98, 4;
	add.s64 	%rd26, %rd1, %rd19;
	neg.s32 	%r103, %r17;
$L__BB0_13:
	.pragma "nounroll";
	ld.global.f32 	%f130, [%rd26];
	sub.f32 	%f131, %f1, %f130;
	mul.f32 	%f132, %f131, %f131;
	setp.lt.f32 	%p38, %f132, %f141;
	selp.f32 	%f141, %f132, %f141, %p38;
	selp.b32 	%r106, %r98, %r106, %p38;
	add.s32 	%r98, %r98, 1;
	add.s64 	%rd26, %rd26, 4;
	add.s32 	%r103, %r103, 1;
	setp.ne.s32 	%p39, %r103, 0;
	@%p39 bra 	$L__BB0_13;
$L__BB0_14:
	cvta.to.global.u64 	%rd20, %rd9;
	mul.wide.s32 	%rd21, %r1, 4;
	add.s64 	%rd22, %rd20, %rd21;
	st.global.u32 	[%rd22], %r106;
	cvta.to.global.u64 	%rd23, %rd10;
	add.s64 	%rd24, %rd23, %rd21;
	st.global.f32 	[%rd24], %f141;
$L__BB0_15:
	ret;

}


// ===== COMPILED SASS (sm_100) =====

	.target	sm_100

	.elftype	@"ET_EXEC"


//--------------------- .note.nv.tkinfo           --------------------------
	.section	.note.nv.tkinfo,"",@"SHT_NOTE"
	.sectionflags	@"SHF_NOTE_NV_TKINFO"
	.tkinfo
        /*0018*/ 	.word	0x00000002
        /*0030*/ 	.string	""
        /*0030*/ 	.string	"ptxas"
        /*0030*/ 	.string	"Cuda compilation tools, release 13.0, V13.0.88"
        /*0030*/ 	.string	"Build cuda_13.0.r13.0/compiler.36424714_0"
        /*0030*/ 	.string	"-arch sm_100 -m 64 "



//--------------------- .note.nv.cuinfo           --------------------------
	.section	.note.nv.cuinfo,"",@"SHT_NOTE"
	.sectionflags	@"SHF_NOTE_NV_CUINFO"
        /*0018*/ 	.short	0x0002
        /*001a*/ 	.short	0x0064
        /*001c*/ 	.short	0x0082
	.zero		2


//--------------------- .nv.info                  --------------------------
	.section	.nv.info,"",@"SHT_CUDA_INFO"
	.align	4


	//----- nvinfo : EIATTR_REGCOUNT
	.align		4
        /*0000*/ 	.byte	0x04, 0x2f
        /*0002*/ 	.short	(.L_1 - .L_0)
	.align		4
.L_0:
        /*0004*/ 	.word	index@(_Z17assignment_kernelPKfS0_PiPfii)
        /*0008*/ 	.word	0x0000001f


	//----- nvinfo : EIATTR_FRAME_SIZE
	.align		4
.L_1:
        /*000c*/ 	.byte	0x04, 0x11
        /*000e*/ 	.short	(.L_3 - .L_2)
	.align		4
.L_2:
        /*0010*/ 	.word	index@(_Z17assignment_kernelPKfS0_PiPfii)
        /*0014*/ 	.word	0x00000000


	//----- nvinfo : EIATTR_MIN_STACK_SIZE
	.align		4
.L_3:
        /*0018*/ 	.byte	0x04, 0x12
        /*001a*/ 	.short	(.L_5 - .L_4)
	.align		4
.L_4:
        /*001c*/ 	.word	index@(_Z17assignment_kernelPKfS0_PiPfii)
        /*0020*/ 	.word	0x00000000
.L_5:


//--------------------- .nv.compat                --------------------------
	.section	.nv.compat,"",@"SHT_CUDA_COMPAT_INFO"
	.align	4
        /*0000*/ 	.byte	0x02, 0x09, 0x00, 0x00, 0x02, 0x02, 0x01, 0x00, 0x02, 0x05, 0x05, 0x00, 0x03, 0x07, 0x01, 0x01
        /*0010*/ 	.byte	0x02, 0x03, 0x00, 0x00, 0x02, 0x06, 0x01, 0x00, 0x04, 0x0b, 0x08, 0x00, 0x09, 0x00, 0x00, 0x00
        /*0020*/ 	.byte	0x00, 0x00, 0x00, 0x00


//--------------------- .nv.info._Z17assignment_kernelPKfS0_PiPfii --------------------------
	.section	.nv.info._Z17assignment_kernelPKfS0_PiPfii,"",@"SHT_CUDA_INFO"
	.sectionflags	@""
	.align	4


	//----- nvinfo : EIATTR_CUDA_API_VERSION
	.align		4
        /*0000*/ 	.byte	0x04, 0x37
        /*0002*/ 	.short	(.L_7 - .L_6)
.L_6:
        /*0004*/ 	.word	0x00000082


	//----- nvinfo : EIATTR_KPARAM_INFO
	.align		4
.L_7:
        /*0008*/ 	.byte	0x04, 0x17
        /*000a*/ 	.short	(.L_9 - .L_8)
.L_8:
        /*000c*/ 	.word	0x00000000
        /*0010*/ 	.short	0x0005
        /*0012*/ 	.short	0x0024
        /*0014*/ 	.byte	0x00, 0xf0, 0x11, 0x00


	//----- nvinfo : EIATTR_KPARAM_INFO
	.align		4
.L_9:
        /*0018*/ 	.byte	0x04, 0x17
        /*001a*/ 	.short	(.L_11 - .L_10)
.L_10:
        /*001c*/ 	.word	0x00000000
        /*0020*/ 	.short	0x0004
        /*0022*/ 	.short	0x0020
        /*0024*/ 	.byte	0x00, 0xf0, 0x11, 0x00


	//----- nvinfo : EIATTR_KPARAM_INFO
	.align		4
.L_11:
        /*0028*/ 	.byte	0x04, 0x17
        /*002a*/ 	.short	(.L_13 - .L_12)
.L_12:
        /*002c*/ 	.word	0x00000000
        /*0030*/ 	.short	0x0003
        /*0032*/ 	.short	0x0018
        /*0034*/ 	.byte	0x00, 0xf5, 0x21, 0x00


	//----- nvinfo : EIATTR_KPARAM_INFO
	.align		4
.L_13:
        /*0038*/ 	.byte	0x04, 0x17
        /*003a*/ 	.short	(.L_15 - .L_14)
.L_14:
        /*003c*/ 	.word	0x00000000
        /*0040*/ 	.short	0x0002
        /*0042*/ 	.short	0x0010
        /*0044*/ 	.byte	0x00, 0xf5, 0x21, 0x00


	//----- nvinfo : EIATTR_KPARAM_INFO
	.align		4
.L_15:
        /*0048*/ 	.byte	0x04, 0x17
        /*004a*/ 	.short	(.L_17 - .L_16)
.L_16:
        /*004c*/ 	.word	0x00000000
        /*0050*/ 	.short	0x0001
        /*0052*/ 	.short	0x0008
        /*0054*/ 	.byte	0x00, 0xf5, 0x21, 0x00


	//----- nvinfo : EIATTR_KPARAM_INFO
	.align		4
.L_17:
        /*0058*/ 	.byte	0x04, 0x17
        /*005a*/ 	.short	(.L_19 - .L_18)
.L_18:
        /*005c*/ 	.word	0x00000000
        /*0060*/ 	.short	0x0000
        /*0062*/ 	.short	0x0000
        /*0064*/ 	.byte	0x00, 0xf5, 0x21, 0x00


	//----- nvinfo : EIATTR_SPARSE_MMA_MASK
	.align		4
.L_19:
        /*0068*/ 	.byte	0x03, 0x50
        /*006a*/ 	.short	0x0000


	//----- nvinfo : EIATTR_MAXREG_COUNT
	.align		4
        /*006c*/ 	.byte	0x03, 0x1b
        /*006e*/ 	.short	0x00ff


	//----- nvinfo : EIATTR_MERCURY_ISA_VERSION
	.align		4
        /*0070*/ 	.byte	0x03, 0x5f
        /*0072*/ 	.short	0x0101


	//----- nvinfo : EIATTR_VRC_CTA_INIT_COUNT
	.align		4
        /*0074*/ 	.byte	0x02, 0x4a
	.zero		1
	.zero		1


	//----- nvinfo : EIATTR_EXIT_INSTR_OFFSETS
	.align		4
        /*0078*/ 	.byte	0x04, 0x1c
        /*007a*/ 	.short	(.L_21 - .L_20)


	//   ....[0]....
.L_20:
        /*007c*/ 	.word	0x00000070


	//   ....[1]....
        /*0080*/ 	.word	0x00000f70


	//----- nvinfo : EIATTR_CBANK_PARAM_SIZE
	.align		4
.L_21:
        /*0084*/ 	.byte	0x03, 0x19
        /*0086*/ 	.short	0x0028


	//----- nvinfo : EIATTR_PARAM_CBANK
	.align		4
        /*0088*/ 	.byte	0x04, 0x0a
        /*008a*/ 	.short	(.L_23 - .L_22)
	.align		4
.L_22:
        /*008c*/ 	.word	index@(.nv.constant0._Z17assignment_kernelPKfS0_PiPfii)
        /*0090*/ 	.short	0x0380
        /*0092*/ 	.short	0x0028


	//----- nvinfo : EIATTR_SW_WAR
	.align		4
.L_23:
        /*0094*/ 	.byte	0x04, 0x36
        /*0096*/ 	.short	(.L_25 - .L_24)
.L_24:
        /*0098*/ 	.word	0x00000008
.L_25:


//--------------------- .nv.callgraph             --------------------------
	.section	.nv.callgraph,"",@"SHT_CUDA_CALLGRAPH"
	.align	4
	.sectionentsize	8
	.align		4
        /*0000*/ 	.word	0x00000000
	.align		4
        /*0004*/ 	.word	0xffffffff
	.align		4
        /*0008*/ 	.word	0x00000000
	.align		4
        /*000c*/ 	.word	0xfffffffe
	.align		4
        /*0010*/ 	.word	0x00000000
	.align		4
        /*0014*/ 	.word	0xfffffffd
	.align		4
        /*0018*/ 	.word	0x00000000
	.align		4
        /*001c*/ 	.word	0xfffffffc


//--------------------- .text._Z17assignment_kernelPKfS0_PiPfii --------------------------
	.section	.text._Z17assignment_kernelPKfS0_PiPfii,"ax",@progbits
	.align	128
        .global         _Z17assignment_kernelPKfS0_PiPfii
        .type           _Z17assignment_kernelPKfS0_PiPfii,@function
        .size           _Z17assignment_kernelPKfS0_PiPfii,(.L_x_7 - _Z17assignment_kernelPKfS0_PiPfii)
        .other          _Z17assignment_kernelPKfS0_PiPfii,@"STO_CUDA_ENTRY STV_DEFAULT"
_Z17assignment_kernelPKfS0_PiPfii:
.text._Z17assignment_kernelPKfS0_PiPfii:
[----:B------:R-:W-:Y:S01]  /*0000*/  LDC R1, c[0x0][0x37c] ;  /* 0x0000df00ff017b82 */ /* 0x000fe20000000800 */
[----:B------:R-:W0:Y:S07]  /*0010*/  S2R R3, SR_TID.X ;  /* 0x0000000000037919 */ /* 0x000e2e0000002100 */
[----:B------:R-:W0:Y:S01]  /*0020*/  S2UR UR4, SR_CTAID.X ;  /* 0x00000000000479c3 */ /* 0x000e220000002500 */
[----:B------:R-:W1:Y:S07]  /*0030*/  LDCU UR5, c[0x0][0x3a0] ;  /* 0x00007400ff0577ac */ /* 0x000e6e0008000800 */
[----:B------:R-:W0:Y:S02]  /*0040*/  LDC R0, c[0x0][0x360] ;  /* 0x0000d800ff007b82 */ /* 0x000e240000000800 */
[----:B0-----:R-:W-:-:S05]  /*0050*/  IMAD R0, R0, UR4, R3 ;  /* 0x0000000400007c24 */ /* 0x001fca000f8e0203 */
[----:B-1----:R-:W-:-:S13]  /*0060*/  ISETP.GE.AND P0, PT, R0, UR5, PT ;  /* 0x0000000500007c0c */ /* 0x002fda000bf06270 */
[----:B------:R-:W-:Y:S05]  /*0070*/  @P0 EXIT ;  /* 0x000000000000094d */ /* 0x000fea0003800000 */
[----:B------:R-:W0:Y:S01]  /*0080*/  LDCU UR6, c[0x0][0x3a4] ;  /* 0x00007480ff0677ac */ /* 0x000e220008000800 */
[----:B------:R-:W-:Y:S02]  /*0090*/  IMAD.MOV.U32 R5, RZ, RZ, RZ ;  /* 0x000000ffff057224 */ /* 0x000fe400078e00ff */
[----:B------:R-:W-:Y:S01]  /*00a0*/  IMAD.MOV.U32 R4, RZ, RZ, 0x7f7fffff ;  /* 0x7f7fffffff047424 */ /* 0x000fe200078e00ff */
[----:B------:R-:W1:Y:S01]  /*00b0*/  LDCU.64 UR10, c[0x0][0x358] ;  /* 0x00006b00ff0a77ac */ /* 0x000e620008000a00 */
[----:B0-----:R-:W-:-:S09]  /*00c0*/  UISETP.GE.AND UP0, UPT, UR6, 0x1, UPT ;  /* 0x000000010600788c */ /* 0x001fd2000bf06270 */
[----:B-1----:R-:W-:Y:S05]  /*00d0*/  BRA.U !UP0, `(.L_x_0) ;  /* 0x0000000d088c7547 */ /* 0x002fea000b800000 */
[----:B------:R-:W0:Y:S02]  /*00e0*/  LDC.64 R2, c[0x0][0x380] ;  /* 0x0000e000ff027b82 */ /* 0x000e240000000a00 */
[----:B0-----:R-:W-:-:S05]  /*00f0*/  IMAD.WIDE R2, R0, 0x4, R2 ;  /* 0x0000000400027825 */ /* 0x001fca00078e0202 */
[----:B------:R0:W5:Y:S01]  /*0100*/  LDG.E R7, desc[UR10][R2.64] ;  /* 0x0000000a02077981 */ /* 0x000162000c1e1900 */
[----:B------:R-:W-:Y:S01]  /*0110*/  UISETP.GE.U32.AND UP1, UPT, UR6, 0x10, UPT ;  /* 0x000000100600788c */ /* 0x000fe2000bf26070 */
[----:B------:R-:W-:Y:S01]  /*0120*/  HFMA2 R5, -RZ, RZ, 0, 0 ;  /* 0x00000000ff057431 */ /* 0x000fe200000001ff */
[----:B------:R-:W-:Y:S01]  /*0130*/  ULOP3.LUT UR7, UR6, 0xf, URZ, 0xc0, !UPT ;  /* 0x0000000f06077892 */ /* 0x000fe2000f8ec0ff */
[----:B------:R-:W-:Y:S01]  /*0140*/  MOV R4, 0x7f7fffff ;  /* 0x7f7fffff00047802 */ /* 0x000fe20000000f00 */
[----:B------:R-:W-:Y:S02]  /*0150*/  IMAD.MOV.U32 R6, RZ, RZ, RZ ;  /* 0x000000ffff067224 */ /* 0x000fe400078e00ff */
[----:B------:R-:W-:-:S03]  /*0160*/  UISETP.NE.AND UP0, UPT, UR7, URZ, UPT ;  /* 0x000000ff0700728c */ /* 0x000fc6000bf05270 */
[----:B0-----:R-:W-:Y:S08]  /*0170*/  BRA.U !UP1, `(.L_x_1) ;  /* 0x0000000509bc7547 */ /* 0x001ff0000b800000 */
[----:B------:R-:W0:Y:S01]  /*0180*/  LDCU.64 UR4, c[0x0][0x388] ;  /* 0x00007100ff0477ac */ /* 0x000e220008000a00 */
[----:B------:R-:W-:Y:S01]  /*0190*/  IMAD.MOV.U32 R4, RZ, RZ, 0x7f7fffff ;  /* 0x7f7fffffff047424 */ /* 0x000fe200078e00ff */
[----:B------:R-:W-:Y:S01]  /*01a0*/  MOV R8, RZ ;  /* 0x000000ff00087202 */ /* 0x000fe20000000f00 */
[----:B------:R-:W-:Y:S01]  /*01b0*/  IMAD.MOV.U32 R5, RZ, RZ, RZ ;  /* 0x000000ffff057224 */ /* 0x000fe200078e00ff */
[----:B------:R-:W-:-:S06]  /*01c0*/  ULOP3.LUT UR8, UR6, 0x7ffffff0, URZ, 0xc0, !UPT ;  /* 0x7ffffff006087892 */ /* 0x000fcc000f8ec0ff */
[----:B------:R-:W-:Y:S01]  /*01d0*/  MOV R6, UR8 ;  /* 0x0000000800067c02 */ /* 0x000fe20008000f00 */
[----:B0-----:R-:W-:-:S04]  /*01e0*/  UIADD3 UR4, UP1, UPT, UR4, 0x20, URZ ;  /* 0x0000002004047890 */ /* 0x001fc8000ff3e0ff */
[----:B------:R-:W-:Y:S02]  /*01f0*/  UIADD3.X UR5, UPT, UPT, URZ, UR5, URZ, UP1, !UPT ;  /* 0x00000005ff057290 */ /* 0x000fe40008ffe4ff */
[----:B------:R-:W-:-:S04]  /*0200*/  IMAD.U32 R2, RZ, RZ, UR4 ;  /* 0x00000004ff027e24 */ /* 0x000fc8000f8e00ff */
[----:B------:R-:W-:-:S07]  /*0210*/  MOV R3, UR5 ;  /* 0x0000000500037c02 */ /* 0x000fce0008000f00 */
.L_x_2:
[----:B------:R-:W2:Y:S04]  /*0220*/  LDG.E R15, desc[UR10][R2.64+-0x20] ;  /* 0xffffe00a020f7981 */ /* 0x000ea8000c1e1900 */
[----:B------:R-:W3:Y:S04]  /*0230*/  LDG.E R17, desc[UR10][R2.64+-0x1c] ;  /* 0xffffe40a02117981 */ /* 0x000ee8000c1e1900 */
[----:B------:R-:W4:Y:S04]  /*0240*/  LDG.E R19, desc[UR10][R2.64+-0x18] ;  /* 0xffffe80a02137981 */ /* 0x000f28000c1e1900 */
        /* <DEDUP_REMOVED lines=12> */
[----:B------:R-:W4:Y:S01]  /*0310*/  LDG.E R10, desc[UR10][R2.64+0x1c] ;  /* 0x00001c0a020a7981 */ /* 0x000f22000c1e1900 */
[----:B--2--5:R-:W-:-:S04]  /*0320*/  FADD R15, R7, -R15 ;  /* 0x8000000f070f7221 */ /* 0x024fc80000000000 */
[----:B------:R-:W-:Y:S01]  /*0330*/  FMUL R15, R15, R15 ;  /* 0x0000000f0f0f7220 */ /* 0x000fe20000400000 */
[C---:B---3--:R-:W-:Y:S01]  /*0340*/  FADD R17, R7.reuse, -R17 ;  /* 0x8000001107117221 */ /* 0x048fe20000000000 */
[----:B----4-:R-:W-:-:S03]  /*0350*/  FADD R19, R7, -R19 ;  /* 0x8000001307137221 */ /* 0x010fc60000000000 */
[-C--:B------:R-:W-:Y:S01]  /*0360*/  FSETP.GEU.AND P3, PT, R15, R4.reuse, PT ;  /* 0x000000040f00720b */ /* 0x080fe20003f6e000 */
[----:B------:R-:W-:Y:S01]  /*0370*/  FMUL R17, R17, R17 ;  /* 0x0000001111117220 */ /* 0x000fe20000400000 */
[----:B------:R-:W-:Y:S02]  /*0380*/  FMUL R19, R19, R19 ;  /* 0x0000001313137220 */ /* 0x000fe40000400000 */
[----:B------:R-:W-:Y:S01]  /*0390*/  FSEL R4, R15, R4, !P3 ;  /* 0x000000040f047208 */ /* 0x000fe20005800000 */
[C---:B------:R-:W-:Y:S01]  /*03a0*/  FADD R24, R7.reuse, -R24 ;  /* 0x8000001807187221 */ /* 0x040fe20000000000 */
[----:B------:R-:W-:Y:S01]  /*03b0*/  SEL R5, R8, R5, !P3 ;  /* 0x0000000508057207 */ /* 0x000fe20005800000 */
[----:B------:R-:W-:Y:S01]  /*03c0*/  FADD R26, R7, -R26 ;  /* 0x8000001a071a7221 */ /* 0x000fe20000000000 */
[----:B------:R-:W-:Y:S01]  /*03d0*/  FSETP.GEU.AND P4, PT, R17, R4, PT ;  /* 0x000000041100720b */ /* 0x000fe20003f8e000 */
[----:B------:R-:W-:Y:S01]  /*03e0*/  FMUL R15, R24, R24 ;  /* 0x00000018180f7220 */ /* 0x000fe20000400000 */
[----:B------:R-:W-:-:S02]  /*03f0*/  FADD R28, R7, -R28 ;  /* 0x8000001c071c7221 */ /* 0x000fc40000000000 */
[----:B------:R-:W-:Y:S01]  /*0400*/  FSEL R4, R17, R4, !P4 ;  /* 0x0000000411047208 */ /* 0x000fe20006000000 */
[----:B------:R-:W-:Y:S01]  /*0410*/  FMUL R17, R26, R26 ;  /* 0x0000001a1a117220 */ /* 0x000fe20000400000 */
[----:B------:R-:W-:Y:S02]  /*0420*/  FADD R9, R7, -R9 ;  /* 0x8000000907097221 */ /* 0x000fe40000000000 */
[-C--:B------:R-:W-:Y:S02]  /*0430*/  FSETP.GEU.AND P5, PT, R19, R4.reuse, PT ;  /* 0x000000041300720b */ /* 0x080fe40003fae000 */
[----:B------:R-:W-:Y:S02]  /*0440*/  FMUL R9, R9, R9 ;  /* 0x0000000909097220 */ /* 0x000fe40000400000 */
[----:B------:R-:W-:Y:S01]  /*0450*/  FSEL R4, R19, R4, !P5 ;  /* 0x0000000413047208 */ /* 0x000fe20006800000 */
[----:B------:R-:W-:Y:S01]  /*0460*/  FADD R11, R7, -R11 ;  /* 0x8000000b070b7221 */ /* 0x000fe20000000000 */
[----:B------:R-:W-:-:S02]  /*0470*/  @!P4 VIADD R5, R8, 0x1 ;  /* 0x000000010805c836 */ /* 0x000fc40000000000 */
[----:B------:R-:W-:Y:S01]  /*0480*/  FADD R13, R7, -R13 ;  /* 0x8000000d070d7221 */ /* 0x000fe20000000000 */
[-C--:B------:R-:W-:Y:S01]  /*0490*/  FSETP.GEU.AND P6, PT, R15, R4.reuse, PT ;  /* 0x000000040f00720b */ /* 0x080fe20003fce000 */
[----:B------:R-:W-:Y:S02]  /*04a0*/  FMUL R11, R11, R11 ;  /* 0x0000000b0b0b7220 */ /* 0x000fe40000400000 */
[----:B------:R-:W-:Y:S01]  /*04b0*/  FMUL R13, R13, R13 ;  /* 0x0000000d0d0d7220 */ /* 0x000fe20000400000 */
[----:B------:R-:W-:Y:S01]  /*04c0*/  FSEL R4, R15, R4, !P6 ;  /* 0x000000040f047208 */ /* 0x000fe20007000000 */
[----:B------:R-:W-:Y:S01]  /*04d0*/  FMUL R15, R28, R28 ;  /* 0x0000001c1c0f7220 */ /* 0x000fe20000400000 */
[C---:B------:R-:W-:Y:S01]  /*04e0*/  FADD R22, R7.reuse, -R22 ;  /* 0x8000001607167221 */ /* 0x040fe20000000000 */
[----:B------:R-:W-:Y:S01]  /*04f0*/  FADD R20, R7, -R20 ;  /* 0x8000001407147221 */ /* 0x000fe20000000000 */
[-C--:B------:R-:W-:Y:S02]  /*0500*/  FSETP.GEU.AND P0, PT, R17, R4.reuse, PT ;  /* 0x000000041100720b */ /* 0x080fe40003f0e000 */
[C---:B------:R-:W-:Y:S01]  /*0510*/  @!P5 IADD3 R5, PT, PT, R8.reuse, 0x2, RZ ;  /* 0x000000020805d810 */ /* 0x040fe20007ffe0ff */
[----:B------:R-:W-:Y:S01]  /*0520*/  FADD R18, R7, -R18 ;  /* 0x8000001207127221 */ /* 0x000fe20000000000 */
[----:B------:R-:W-:Y:S01]  /*0530*/  FSEL R4, R17, R4, !P0 ;  /* 0x0000000411047208 */ /* 0x000fe20004000000 */
[----:B------:R-:W-:-:S02]  /*0540*/  @!P6 VIADD R5, R8, 0x3 ;  /* 0x000000030805e836 */ /* 0x000fc40000000000 */
[----:B------:R-:W-:Y:S01]  /*0550*/  FADD R16, R7, -R16 ;  /* 0x8000001007107221 */ /* 0x000fe20000000000 */
[----:B------:R-:W-:Y:S01]  /*0560*/  FSETP.GEU.AND P1, PT, R15, R4, PT ;  /* 0x000000040f00720b */ /* 0x000fe20003f2e000 */
[----:B------:R-:W-:-:S03]  /*0570*/  FADD R14, R7, -R14 ;  /* 0x8000000e070e7221 */ /* 0x000fc60000000000 */
[----:B------:R-:W-:Y:S02]  /*0580*/  FSEL R4, R15, R4, !P1 ;  /* 0x000000040f047208 */ /* 0x000fe40004800000 */
[----:B------:R-:W-:Y:S01]  /*0590*/  @!P0 IADD3 R5, PT, PT, R8, 0x4, RZ ;  /* 0x0000000408058810 */ /* 0x000fe20007ffe0ff */
[----:B------:R-:W-:Y:S01]  /*05a0*/  FADD R12, R7, -R12 ;  /* 0x8000000c070c7221 */ /* 0x000fe20000000000 */
[----:B------:R-:W-:Y:S01]  /*05b0*/  FSETP.GEU.AND P2, PT, R9, R4, PT ;  /* 0x000000040900720b */ /* 0x000fe20003f4e000 */
[----:B------:R-:W-:-:S03]  /*05c0*/  FADD R10, R7, -R10 ;  /* 0x8000000a070a7221 */ /* 0x000fc60000000000 */
[----:B------:R-:W-:Y:S01]  /*05d0*/  FSEL R4, R9, R4, !P2 ;  /* 0x0000000409047208 */ /* 0x000fe20005000000 */
[----:B------:R-:W-:Y:S01]  /*05e0*/  FMUL R9, R22, R22 ;  /* 0x0000001616097220 */ /* 0x000fe20000400000 */
[----:B------:R-:W-:Y:S02]  /*05f0*/  @!P1 VIADD R5, R8, 0x5 ;  /* 0x0000000508059836 */ /* 0x000fe40000000000 */
[----:B------:R-:W-:-:S04]  /*0600*/  FSETP.GEU.AND P3, PT, R11, R4, PT ;  /* 0x000000040b00720b */ /* 0x000fc80003f6e000 */
[----:B------:R-:W-:Y:S01]  /*0610*/  FSEL R4, R11, R4, !P3 ;  /* 0x000000040b047208 */ /* 0x000fe20005800000 */
[----:B------:R-:W-:Y:S01]  /*0620*/  FMUL R11, R20, R20 ;  /* 0x00000014140b7220 */ /* 0x000fe20000400000 */
[----:B------:R-:W-:Y:S02]  /*0630*/  @!P2 IADD3 R5, PT, PT, R8, 0x6, RZ ;  /* 0x000000060805a810 */ /* 0x000fe40007ffe0ff */
[----:B------:R-:W-:-:S04]  /*0640*/  FSETP.GEU.AND P4, PT, R13, R4, PT ;  /* 0x000000040d00720b */ /* 0x000fc80003f8e000 */
[----:B------:R-:W-:Y:S01]  /*0650*/  FSEL R4, R13, R4, !P4 ;  /* 0x000000040d047208 */ /* 0x000fe20006000000 */
[----:B------:R-:W-:-:S03]  /*0660*/  @!P3 VIADD R5, R8, 0x7 ;  /* 0x000000070805b836 */ /* 0x000fc60000000000 */
[----:B------:R-:W-:-:S04]  /*0670*/  FSETP.GEU.AND P5, PT, R9, R4, PT ;  /* 0x000000040900720b */ /* 0x000fc80003fae000 */
[----:B------:R-:W-:Y:S01]  /*0680*/  FSEL R4, R9, R4, !P5 ;  /* 0x0000000409047208 */ /* 0x000fe20006800000 */
[----:B------:R-:W-:Y:S01]  /*0690*/  FMUL R9, R18, R18 ;  /* 0x0000001212097220 */ /* 0x000fe20000400000 */
[----:B------:R-:W-:Y:S02]  /*06a0*/  @!P4 IADD3 R5, PT, PT, R8, 0x8, RZ ;  /* 0x000000080805c810 */ /* 0x000fe40007ffe0ff */
[----:B------:R-:W-:-:S04]  /*06b0*/  FSETP.GEU.AND P6, PT, R11, R4, PT ;  /* 0x000000040b00720b */ /* 0x000fc80003fce000 */
        /* <DEDUP_REMOVED lines=17> */
[----:B------:R-:W-:Y:S01]  /*07d0*/  @!P2 VIADD R5, R8, 0xd ;  /* 0x0000000d0805a836 */ /* 0x000fe20000000000 */
[----:B------:R-:W-:Y:S02]  /*07e0*/  IADD3 R2, P2, PT, R2, 0x40, RZ ;  /* 0x0000004002027810 */ /* 0x000fe40007f5e0ff */
[----:B------:R-:W-:-:S03]  /*07f0*/  FSETP.GEU.AND P0, PT, R9, R4, PT ;  /* 0x000000040900720b */ /* 0x000fc60003f0e000 */
[----:B------:R-:W-:Y:S01]  /*0800*/  IMAD.X R3, RZ, RZ, R3, P2 ;  /* 0x000000ffff037224 */ /* 0x000fe200010e0603 */
[----:B------:R-:W-:Y:S02]  /*0810*/  FSEL R4, R9, R4, !P0 ;  /* 0x0000000409047208 */ /* 0x000fe40004000000 */
[----:B------:R-:W-:-:S07]  /*0820*/  @!P3 IADD3 R5, PT, PT, R8, 0xe, RZ ;  /* 0x0000000e0805b810 */ /* 0x000fce0007ffe0ff */
[C---:B------:R-:W-:Y:S01]  /*0830*/  @!P0 VIADD R5, R8.reuse, 0xf ;  /* 0x0000000f08058836 */ /* 0x040fe20000000000 */
[----:B------:R-:W-:-:S04]  /*0840*/  IADD3 R8, PT, PT, R8, 0x10, RZ ;  /* 0x0000001008087810 */ /* 0x000fc80007ffe0ff */
[----:B------:R-:W-:-:S13]  /*0850*/  ISETP.NE.AND P1, PT, R8, R6, PT ;  /* 0x000000060800720c */ /* 0x000fda0003f25270 */
[----:B------:R-:W-:Y:S05]  /*0860*/  @P1 BRA `(.L_x_2) ;  /* 0xfffffff8006c1947 */ /* 0x000fea000383ffff */
.L_x_1:
[----:B------:R-:W-:Y:S05]  /*0870*/  BRA.U !UP0, `(.L_x_0) ;  /* 0x0000000508a47547 */ /* 0x000fea000b800000 */
[----:B------:R-:W-:Y:S02]  /*0880*/  UISETP.GE.U32.AND UP0, UPT, UR7, 0x8, UPT ;  /* 0x000000080700788c */ /* 0x000fe4000bf06070 */
[----:B------:R-:W-:-:S04]  /*0890*/  ULOP3.LUT UR5, UR6, 0x7, URZ, 0xc0, !UPT ;  /* 0x0000000706057892 */ /* 0x000fc8000f8ec0ff */
[----:B------:R-:W-:-:S03]  /*08a0*/  UISETP.NE.AND UP1, UPT, UR5, URZ, UPT ;  /* 0x000000ff0500728c */ /* 0x000fc6000bf25270 */
[----:B------:R-:W-:Y:S08]  /*08b0*/  BRA.U !UP0, `(.L_x_3) ;  /* 0x0000000108cc7547 */ /* 0x000ff0000b800000 */
[----:B------:R-:W0:Y:S02]  /*08c0*/  LDC.64 R10, c[0x0][0x388] ;  /* 0x0000e200ff0a7b82 */ /* 0x000e240000000a00 */
[----:B0-----:R-:W-:-:S05]  /*08d0*/  IMAD.WIDE.U32 R10, R6, 0x4, R10 ;  /* 0x00000004060a7825 */ /* 0x001fca00078e000a */
[----:B------:R-:W2:Y:S04]  /*08e0*/  LDG.E R12, desc[UR10][R10.64] ;  /* 0x0000000a0a0c7981 */ /* 0x000ea8000c1e1900 */
[----:B------:R-:W3:Y:S04]  /*08f0*/  LDG.E R14, desc[UR10][R10.64+0x4] ;  /* 0x0000040a0a0e7981 */ /* 0x000ee8000c1e1900 */
        /* <DEDUP_REMOVED lines=10> */
[C---:B------:R-:W-:Y:S01]  /*09a0*/  FSETP.GEU.AND P2, PT, R3.reuse, R4, PT ;  /* 0x000000040300720b */ /* 0x040fe20003f4e000 */
[----:B------:R-:W-:Y:S01]  /*09b0*/  FMUL R14, R14, R14 ;  /* 0x0000000e0e0e7220 */ /* 0x000fe20000400000 */
[----:B------:R-:W-:Y:S02]  /*09c0*/  FMUL R16, R16, R16 ;  /* 0x0000001010107220 */ /* 0x000fe40000400000 */
[----:B------:R-:W-:Y:S01]  /*09d0*/  FSEL R3, R3, R4, !P2 ;  /* 0x0000000403037208 */ /* 0x000fe20005000000 */
[C---:B------:R-:W-:Y:S01]  /*09e0*/  FADD R18, R7.reuse, -R18 ;  /* 0x8000001207127221 */ /* 0x040fe20000000000 */
[----:B------:R-:W-:Y:S01]  /*09f0*/  SEL R5, R6, R5, !P2 ;  /* 0x0000000506057207 */ /* 0x000fe20005000000 */
[C---:B------:R-:W-:Y:S01]  /*0a00*/  FADD R20, R7.reuse, -R20 ;  /* 0x8000001407147221 */ /* 0x040fe20000000000 */
[-C--:B------:R-:W-:Y:S01]  /*0a10*/  FSETP.GEU.AND P3, PT, R14, R3.reuse, PT ;  /* 0x000000030e00720b */ /* 0x080fe20003f6e000 */
[----:B------:R-:W-:Y:S02]  /*0a20*/  FMUL R18, R18, R18 ;  /* 0x0000001212127220 */ /* 0x000fe40000400000 */
[----:B------:R-:W-:Y:S01]  /*0a30*/  FMUL R20, R20, R20 ;  /* 0x0000001414147220 */ /* 0x000fe20000400000 */
[----:B------:R-:W-:Y:S01]  /*0a40*/  FSEL R3, R14, R3, !P3 ;  /* 0x000000030e037208 */ /* 0x000fe20005800000 */
[C---:B------:R-:W-:Y:S01]  /*0a50*/  FADD R22, R7.reuse, -R22 ;  /* 0x8000001607167221 */ /* 0x040fe20000000000 */
[----:B------:R-:W-:-:S02]  /*0a60*/  FADD R2, R7, -R2 ;  /* 0x8000000207027221 */ /* 0x000fc40000000000 */
[-C--:B------:R-:W-:Y:S01]  /*0a70*/  FSETP.GEU.AND P4, PT, R16, R3.reuse, PT ;  /* 0x000000031000720b */ /* 0x080fe20003f8e000 */
[----:B------:R-:W-:Y:S01]  /*0a80*/  FMUL R22, R22, R22 ;  /* 0x0000001616167220 */ /* 0x000fe20000400000 */
[----:B------:R-:W-:Y:S02]  /*0a90*/  FMUL R2, R2, R2 ;  /* 0x0000000202027220 */ /* 0x000fe40000400000 */
[----:B------:R-:W-:Y:S01]  /*0aa0*/  FSEL R3, R16, R3, !P4 ;  /* 0x0000000310037208 */ /* 0x000fe20006000000 */
[----:B------:R-:W-:Y:S01]  /*0ab0*/  FADD R8, R7, -R8 ;  /* 0x8000000807087221 */ /* 0x000fe20000000000 */
[----:B------:R-:W-:Y:S02]  /*0ac0*/  @!P3 IADD3 R5, PT, PT, R6, 0x1, RZ ;  /* 0x000000010605b810 */ /* 0x000fe40007ffe0ff */
[----:B------:R-:W-:Y:S01]  /*0ad0*/  FSETP.GEU.AND P5, PT, R18, R3, PT ;  /* 0x000000031200720b */ /* 0x000fe20003fae000 */
[----:B------:R-:W-:-:S03]  /*0ae0*/  FMUL R9, R8, R8 ;  /* 0x0000000808097220 */ /* 0x000fc60000400000 */
[----:B------:R-:W-:Y:S01]  /*0af0*/  FSEL R3, R18, R3, !P5 ;  /* 0x0000000312037208 */ /* 0x000fe20006800000 */
[----:B------:R-:W-:-:S03]  /*0b00*/  @!P4 VIADD R5, R6, 0x2 ;  /* 0x000000020605c836 */ /* 0x000fc60000000000 */
[----:B------:R-:W-:-:S04]  /*0b10*/  FSETP.GEU.AND P1, PT, R20, R3, PT ;  /* 0x000000031400720b */ /* 0x000fc80003f2e000 */
[----:B------:R-:W-:Y:S02]  /*0b20*/  FSEL R3, R20, R3, !P1 ;  /* 0x0000000314037208 */ /* 0x000fe40004800000 */
[----:B------:R-:W-:Y:S02]  /*0b30*/  @!P5 IADD3 R5, PT, PT, R6, 0x3, RZ ;  /* 0x000000030605d810 */ /* 0x000fe40007ffe0ff */
[----:B------:R-:W-:-:S04]  /*0b40*/  FSETP.GEU.AND P0, PT, R22, R3, PT ;  /* 0x000000031600720b */ /* 0x000fc80003f0e000 */
[----:B------:R-:W-:Y:S01]  /*0b50*/  FSEL R3, R22, R3, !P0 ;  /* 0x0000000316037208 */ /* 0x000fe20004000000 */
[----:B------:R-:W-:-:S03]  /*0b60*/  @!P1 VIADD R5, R6, 0x4 ;  /* 0x0000000406059836 */ /* 0x000fc60000000000 */
[----:B------:R-:W-:-:S04]  /*0b70*/  FSETP.GEU.AND P2, PT, R2, R3, PT ;  /* 0x000000030200720b */ /* 0x000fc80003f4e000 */
[----:B------:R-:W-:Y:S02]  /*0b80*/  FSEL R2, R2, R3, !P2 ;  /* 0x0000000302027208 */ /* 0x000fe40005000000 */
[----:B------:R-:W-:Y:S02]  /*0b90*/  @!P0 IADD3 R5, PT, PT, R6, 0x5, RZ ;  /* 0x0000000506058810 */ /* 0x000fe40007ffe0ff */
[----:B------:R-:W-:-:S04]  /*0ba0*/  FSETP.GEU.AND P3, PT, R9, R2, PT ;  /* 0x000000020900720b */ /* 0x000fc80003f6e000 */
[----:B------:R-:W-:Y:S01]  /*0bb0*/  FSEL R4, R9, R2, !P3 ;  /* 0x0000000209047208 */ /* 0x000fe20005800000 */
[----:B------:R-:W-:-:S08]  /*0bc0*/  @!P2 VIADD R5, R6, 0x6 ;  /* 0x000000060605a836 */ /* 0x000fd00000000000 */
[C---:B------:R-:W-:Y:S01]  /*0bd0*/  @!P3 IADD3 R5, PT, PT, R6.reuse, 0x7, RZ ;  /* 0x000000070605b810 */ /* 0x040fe20007ffe0ff */
[----:B------:R-:W-:-:S07]  /*0be0*/  VIADD R6, R6, 0x8 ;  /* 0x0000000806067836 */ /* 0x000fce0000000000 */
.L_x_3:
        /* <DEDUP_REMOVED lines=10> */
[----:B------:R-:W4:Y:S01]  /*0c90*/  LDG.E R14, desc[UR10][R2.64+0xc] ;  /* 0x00000c0a020e7981 */ /* 0x000f22000c1e1900 */
[----:B--2--5:R-:W-:-:S04]  /*0ca0*/  FADD R8, R7, -R8 ;  /* 0x8000000807087221 */ /* 0x024fc80000000000 */
[----:B------:R-:W-:Y:S01]  /*0cb0*/  FMUL R9, R8, R8 ;  /* 0x0000000808097220 */ /* 0x000fe20000400000 */
[C---:B---3--:R-:W-:Y:S01]  /*0cc0*/  FADD R10, R7.reuse, -R10 ;  /* 0x8000000a070a7221 */ /* 0x048fe20000000000 */
[----:B----4-:R-:W-:-:S03]  /*0cd0*/  FADD R12, R7, -R12 ;  /* 0x8000000c070c7221 */ /* 0x010fc60000000000 */
[----:B------:R-:W-:Y:S01]  /*0ce0*/  FSETP.GEU.AND P0, PT, R9, R4, PT ;  /* 0x000000040900720b */ /* 0x000fe20003f0e000 */
[----:B------:R-:W-:Y:S01]  /*0cf0*/  FMUL R11, R10, R10 ;  /* 0x0000000a0a0b7220 */ /* 0x000fe20000400000 */
[----:B------:R-:W-:Y:S02]  /*0d00*/  FADD R14, R7, -R14 ;  /* 0x8000000e070e7221 */ /* 0x000fe40000000000 */
[----:B------:R-:W-:Y:S01]  /*0d10*/  FSEL R4, R9, R4, !P0 ;  /* 0x0000000409047208 */ /* 0x000fe20004000000 */
[----:B------:R-:W-:Y:S01]  /*0d20*/  FMUL R9, R12, R12 ;  /* 0x0000000c0c097220 */ /* 0x000fe20000400000 */
[----:B------:R-:W-:Y:S01]  /*0d30*/  SEL R5, R6, R5, !P0 ;  /* 0x0000000506057207 */ /* 0x000fe20004000000 */
[----:B------:R-:W-:Y:S01]  /*0d40*/  FMUL R3, R14, R14 ;  /* 0x0000000e0e037220 */ /* 0x000fe20000400000 */
[----:B------:R-:W-:-:S04]  /*0d50*/  FSETP.GEU.AND P1, PT, R11, R4, PT ;  /* 0x000000040b00720b */ /* 0x000fc80003f2e000 */
[----:B------:R-:W-:-:S04]  /*0d60*/  FSEL R4, R11, R4, !P1 ;  /* 0x000000040b047208 */ /* 0x000fc80004800000 */
        /* <DEDUP_REMOVED lines=8> */
.L_x_4:
[----:B------:R-:W-:Y:S05]  /*0df0*/  BRA.U !UP1, `(.L_x_0) ;  /* 0x0000000109447547 */ /* 0x000fea000b800000 */
[----:B------:R-:W0:Y:S01]  /*0e00*/  LDC.64 R2, c[0x0][0x388] ;  /* 0x0000e200ff027b82 */ /* 0x000e220000000a00 */
[----:B------:R-:W-:Y:S01]  /*0e10*/  UIADD3 UR4, UPT, UPT, -UR4, URZ, URZ ;  /* 0x000000ff04047290 */ /* 0x000fe2000fffe1ff */
[----:B0-----:R-:W-:-:S03]  /*0e20*/  IMAD.WIDE.U32 R2, R6, 0x4, R2 ;  /* 0x0000000406027825 */ /* 0x001fc600078e0002 */
[----:B------:R-:W-:-:S08]  /*0e30*/  MOV R10, R2 ;  /* 0x00000002000a7202 */ /* 0x000fd00000000f00 */
.L_x_5:
[----:B------:R-:W-:-:S06]  /*0e40*/  IMAD.MOV.U32 R2, RZ, RZ, R10 ;  /* 0x000000ffff027224 */ /* 0x000fcc00078e000a */
[----:B------:R0:W2:Y:S01]  /*0e50*/  LDG.E R2, desc[UR10][R2.64] ;  /* 0x0000000a02027981 */ /* 0x0000a2000c1e1900 */
[----:B------:R-:W-:Y:S01]  /*0e60*/  UIADD3 UR4, UPT, UPT, UR4, 0x1, URZ ;  /* 0x0000000104047890 */ /* 0x000fe2000fffe0ff */
[----:B------:R-:W-:-:S03]  /*0e70*/  IADD3 R10, P1, PT, R10, 0x4, RZ ;  /* 0x000000040a0a7810 */ /* 0x000fc60007f3e0ff */
[----:B------:R-:W-:Y:S01]  /*0e80*/  UISETP.NE.AND UP0, UPT, UR4, URZ, UPT ;  /* 0x000000ff0400728c */ /* 0x000fe2000bf05270 */
[----:B0-----:R-:W-:Y:S01]  /*0e90*/  IADD3.X R3, PT, PT, RZ, R3, RZ, P1, !PT ;  /* 0x00000003ff037210 */ /* 0x001fe20000ffe4ff */
[----:B--2--5:R-:W-:-:S04]  /*0ea0*/  FADD R8, R7, -R2 ;  /* 0x8000000207087221 */ /* 0x024fc80000000000 */
[----:B------:R-:W-:-:S05]  /*0eb0*/  FMUL R9, R8, R8 ;  /* 0x0000000808097220 */ /* 0x000fca0000400000 */
[----:B------:R-:W-:-:S04]  /*0ec0*/  FSETP.GEU.AND P0, PT, R9, R4, PT ;  /* 0x000000040900720b */ /* 0x000fc80003f0e000 */
[C---:B------:R-:W-:Y:S02]  /*0ed0*/  SEL R5, R6.reuse, R5, !P0 ;  /* 0x0000000506057207 */ /* 0x040fe40004000000 */
[----:B------:R-:W-:Y:S02]  /*0ee0*/  FSEL R4, R9, R4, !P0 ;  /* 0x0000000409047208 */ /* 0x000fe40004000000 */
[----:B------:R-:W-:Y:S01]  /*0ef0*/  IADD3 R6, PT, PT, R6, 0x1, RZ ;  /* 0x0000000106067810 */ /* 0x000fe20007ffe0ff */
[----:B------:R-:W-:Y:S06]  /*0f00*/  BRA.U UP0, `(.L_x_5) ;  /* 0xfffffffd00cc7547 */ /* 0x000fec000b83ffff */
.L_x_0:
[----:B------:R-:W0:Y:S08]  /*0f10*/  LDC.64 R2, c[0x0][0x390] ;  /* 0x0000e400ff027b82 */ /* 0x000e300000000a00 */
[----:B-----5:R-:W1:Y:S01]  /*0f20*/  LDC.64 R6, c[0x0][0x398] ;  /* 0x0000e600ff067b82 */ /* 0x020e620000000a00 */
[----:B0-----:R-:W-:-:S05]  /*0f30*/  IMAD.WIDE R2, R0, 0x4, R2 ;  /* 0x0000000400027825 */ /* 0x001fca00078e0202 */
[----:B------:R-:W-:Y:S01]  /*0f40*/  STG.E desc[UR10][R2.64], R5 ;  /* 0x0000000502007986 */ /* 0x000fe2000c10190a */
[----:B-1----:R-:W-:-:S05]  /*0f50*/  IMAD.WIDE R6, R0, 0x4, R6 ;  /* 0x0000000400067825 */ /* 0x002fca00078e0206 */
[----:B------:R-:W-:Y:S01]  /*0f60*/  STG.E desc[UR10][R6.64], R4 ;  /* 0x0000000406007986 */ /* 0x000fe2000c10190a */
[----:B------:R-:W-:Y:S05]  /*0f70*/  EXIT ;  /* 0x000000000000794d */ /* 0x000fea0003800000 */
.L_x_6:
[----:B------:R-:W-:-:S00]  /*0f80*/  BRA `(.L_x_6) ;  /* 0xfffffffc00fc7947 */ /* 0x000fc0000383ffff */
[----:B------:R-:W-:-:S00]  /*0f90*/  NOP ;  /* 0x0000000000007918 */ /* 0x000fc00000000000 */
        /* <DEDUP_REMOVED lines=14> */
.L_x_7:


//--------------------- .nv.shared.reserved.0     --------------------------
	.section	.nv.shared.reserved.0,"aw",@nobits
	.weak		__nv_reservedSMEM_offset_0_alias
	.size		__nv_reservedSMEM_offset_0_alias, 0, 64
	.other		__nv_reservedSMEM_offset_0_alias,@"STO_CUDA_RESERVED_SHARED STV_DEFAULT"
__nv_reservedSMEM_offset_0_alias:
	.zero		0
	.zero		64


//--------------------- .nv.constant0._Z17assignment_kernelPKfS0_PiPfii --------------------------
	.section	.nv.constant0._Z17assignment_kernelPKfS0_PiPfii,"a",@progbits
	.sectionflags	@""
	.align	4
.nv.constant0._Z17assignment_kernelPKfS0_PiPfii:
	.zero		936


//--------------------- SYMBOLS --------------------------

	.type		.nv.reservedSmem.offset0,@object
	.size		.nv.reservedSmem.offset0,0x4
